//
// Generated by NVIDIA NVVM Compiler
//
// Compiler Build ID: CL-36424714
// Cuda compilation tools, release 13.0, V13.0.88
// Based on NVVM 20.0.0
//

.version 9.0
.target sm_100
.address_size 64

	// .globl	_Z15wake_gpu_kerneli

.visible .entry _Z15wake_gpu_kerneli(
	.param .u32 _Z15wake_gpu_kerneli_param_0
)
{


	ret;

}
	// .globl	_Z9fw_kerneljjPi
.visible .entry _Z9fw_kerneljjPi(
	.param .u32 _Z9fw_kerneljjPi_param_0,
	.param .u32 _Z9fw_kerneljjPi_param_1,
	.param .u64 .ptr .align 1 _Z9fw_kerneljjPi_param_2
)
{
	.reg .pred 	%p<2>;
	.reg .b32 	%r<21>;
	.reg .b64 	%rd<9>;

	ld.param.u32 	%r3, [_Z9fw_kerneljjPi_param_0];
	ld.param.u32 	%r4, [_Z9fw_kerneljjPi_param_1];
	ld.param.u64 	%rd1, [_Z9fw_kerneljjPi_param_2];
	mov.u32 	%r5, %ntid.y;
	mov.u32 	%r6, %ctaid.y;
	mov.u32 	%r7, %tid.y;
	mad.lo.s32 	%r1, %r5, %r6, %r7;
	mov.u32 	%r8, %ntid.x;
	mov.u32 	%r9, %ctaid.x;
	mov.u32 	%r10, %tid.x;
	mad.lo.s32 	%r2, %r8, %r9, %r10;
	max.u32 	%r11, %r1, %r2;
	setp.ge.u32 	%p1, %r11, %r4;
	@%p1 bra 	$L__BB1_2;
	cvta.to.global.u64 	%rd2, %rd1;
	mul.lo.s32 	%r12, %r4, %r1;
	add.s32 	%r13, %r12, %r2;
	mul.wide.u32 	%rd3, %r13, 4;
	add.s64 	%rd4, %rd2, %rd3;
	ld.global.u32 	%r14, [%rd4];
	add.s32 	%r15, %r12, %r3;
	mul.wide.u32 	%rd5, %r15, 4;
	add.s64 	%rd6, %rd2, %rd5;
	ld.global.u32 	%r16, [%rd6];
	mad.lo.s32 	%r17, %r4, %r3, %r2;
	mul.wide.u32 	%rd7, %r17, 4;
	add.s64 	%rd8, %rd2, %rd7;
	ld.global.u32 	%r18, [%rd8];
	add.s32 	%r19, %r18, %r16;
	min.s32 	%r20, %r14, %r19;
	st.global.u32 	[%rd4], %r20;
$L__BB1_2:
	ret;

}


// ===== COMPILED SASS (sm_100) =====

	.target	sm_100

	.elftype	@"ET_EXEC"


//--------------------- .note.nv.tkinfo           --------------------------
	.section	.note.nv.tkinfo,"",@"SHT_NOTE"
	.sectionflags	@"SHF_NOTE_NV_TKINFO"
	.tkinfo
        /*0018*/ 	.word	0x00000002
        /*0030*/ 	.string	""
        /*0030*/ 	.string	"ptxas"
        /*0030*/ 	.string	"Cuda compilation tools, release 13.0, V13.0.88"
        /*0030*/ 	.string	"Build cuda_13.0.r13.0/compiler.36424714_0"
        /*0030*/ 	.string	"-arch sm_100 -m 64 "



//--------------------- .note.nv.cuinfo           --------------------------
	.section	.note.nv.cuinfo,"",@"SHT_NOTE"
	.sectionflags	@"SHF_NOTE_NV_CUINFO"
        /*0018*/ 	.short	0x0002
        /*001a*/ 	.short	0x0064
        /*001c*/ 	.short	0x0082
	.zero		2


//--------------------- .nv.info                  --------------------------
	.section	.nv.info,"",@"SHT_CUDA_INFO"
	.align	4


	//----- nvinfo : EIATTR_REGCOUNT
	.align		4
        /*0000*/ 	.byte	0x04, 0x2f
        /*0002*/ 	.short	(.L_1 - .L_0)
	.align		4
.L_0:
        /*0004*/ 	.word	index@(_Z15wake_gpu_kerneli)
        /*0008*/ 	.word	0x00000004


	//----- nvinfo : EIATTR_FRAME_SIZE
	.align		4
.L_1:
        /*000c*/ 	.byte	0x04, 0x11
        /*000e*/ 	.short	(.L_3 - .L_2)
	.align		4
.L_2:
        /*0010*/ 	.word	index@(_Z15wake_gpu_kerneli)
        /*0014*/ 	.word	0x00000000


	//----- nvinfo : EIATTR_REGCOUNT
	.align		4
.L_3:
        /*0018*/ 	.byte	0x04, 0x2f
        /*001a*/ 	.short	(.L_5 - .L_4)
	.align		4
.L_4:
        /*001c*/ 	.word	index@(_Z9fw_kerneljjPi)
        /*0020*/ 	.word	0x0000000e


	//----- nvinfo : EIATTR_FRAME_SIZE
	.align		4
.L_5:
        /*0024*/ 	.byte	0x04, 0x11
        /*0026*/ 	.short	(.L_7 - .L_6)
	.align		4
.L_6:
        /*0028*/ 	.word	index@(_Z9fw_kerneljjPi)
        /*002c*/ 	.word	0x00000000


	//----- nvinfo : EIATTR_MIN_STACK_SIZE
	.align		4
.L_7:
        /*0030*/ 	.byte	0x04, 0x12
        /*0032*/ 	.short	(.L_9 - .L_8)
	.align		4
.L_8:
        /*0034*/ 	.word	index@(_Z9fw_kerneljjPi)
        /*0038*/ 	.word	0x00000000


	//----- nvinfo : EIATTR_MIN_STACK_SIZE
	.align		4
.L_9:
        /*003c*/ 	.byte	0x04, 0x12
        /*003e*/ 	.short	(.L_11 - .L_10)
	.align		4
.L_10:
        /*0040*/ 	.word	index@(_Z15wake_gpu_kerneli)
        /*0044*/ 	.word	0x00000000
.L_11:


//--------------------- .nv.compat                --------------------------
	.section	.nv.compat,"",@"SHT_CUDA_COMPAT_INFO"
	.align	4
        /*0000*/ 	.byte	0x02, 0x09, 0x00, 0x00, 0x02, 0x02, 0x01, 0x00, 0x02, 0x05, 0x05, 0x00, 0x03, 0x07, 0x01, 0x01
        /*0010*/ 	.byte	0x02, 0x03, 0x00, 0x00, 0x02, 0x06, 0x01, 0x00, 0x04, 0x0b, 0x08, 0x00, 0x09, 0x00, 0x00, 0x00
        /*0020*/ 	.byte	0x00, 0x00, 0x00, 0x00


//--------------------- .nv.info._Z9fw_kerneljjPi --------------------------
	.section	.nv.info._Z9fw_kerneljjPi,"",@"SHT_CUDA_INFO"
	.sectionflags	@""
	.align	4


	//----- nvinfo : EIATTR_CUDA_API_VERSION
	.align		4
        /*0000*/ 	.byte	0x04, 0x37
        /*0002*/ 	.short	(.L_13 - .L_12)
.L_12:
        /*0004*/ 	.word	0x00000082


	//----- nvinfo : EIATTR_KPARAM_INFO
	.align		4
.L_13:
        /*0008*/ 	.byte	0x04, 0x17
        /*000a*/ 	.short	(.L_15 - .L_14)
.L_14:
        /*000c*/ 	.word	0x00000000
        /*0010*/ 	.short	0x0002
        /*0012*/ 	.short	0x0008
        /*0014*/ 	.byte	0x00, 0xf5, 0x21, 0x00


	//----- nvinfo : EIATTR_KPARAM_INFO
	.align		4
.L_15:
        /*0018*/ 	.byte	0x04, 0x17
        /*001a*/ 	.short	(.L_17 - .L_16)
.L_16:
        /*001c*/ 	.word	0x00000000
        /*0020*/ 	.short	0x0001
        /*0022*/ 	.short	0x0004
        /*0024*/ 	.byte	0x00, 0xf0, 0x11, 0x00


	//----- nvinfo : EIATTR_KPARAM_INFO
	.align		4
.L_17:
        /*0028*/ 	.byte	0x04, 0x17
        /*002a*/ 	.short	(.L_19 - .L_18)
.L_18:
        /*002c*/ 	.word	0x00000000
        /*0030*/ 	.short	0x0000
        /*0032*/ 	.short	0x0000
        /*0034*/ 	.byte	0x00, 0xf0, 0x11, 0x00


	//----- nvinfo : EIATTR_SPARSE_MMA_MASK
	.align		4
.L_19:
        /*0038*/ 	.byte	0x03, 0x50
        /*003a*/ 	.short	0x0000


	//----- nvinfo : EIATTR_MAXREG_COUNT
	.align		4
        /*003c*/ 	.byte	0x03, 0x1b
        /*003e*/ 	.short	0x00ff


	//----- nvinfo : EIATTR_MERCURY_ISA_VERSION
	.align		4
        /*0040*/ 	.byte	0x03, 0x5f
        /*0042*/ 	.short	0x0101


	//----- nvinfo : EIATTR_VRC_CTA_INIT_COUNT
	.align		4
        /*0044*/ 	.byte	0x02, 0x4a
	.zero		1
	.zero		1


	//----- nvinfo : EIATTR_EXIT_INSTR_OFFSETS
	.align		4
        /*0048*/ 	.byte	0x04, 0x1c
        /*004a*/ 	.short	(.L_21 - .L_20)


	//   ....[0]....
.L_20:
        /*004c*/ 	.word	0x000000c0


	//   ....[1]....
        /*0050*/ 	.word	0x000001b0


	//----- nvinfo : EIATTR_CBANK_PARAM_SIZE
	.align		4
.L_21:
        /*0054*/ 	.byte	0x03, 0x19
        /*0056*/ 	.short	0x0010


	//----- nvinfo : EIATTR_PARAM_CBANK
	.align		4
        /*0058*/ 	.byte	0x04, 0x0a
        /*005a*/ 	.short	(.L_23 - .L_22)
	.align		4
.L_22:
        /*005c*/ 	.word	index@(.nv.constant0._Z9fw_kerneljjPi)
        /*0060*/ 	.short	0x0380
        /*0062*/ 	.short	0x0010


	//----- nvinfo : EIATTR_SW_WAR
	.align		4
.L_23:
        /*0064*/ 	.byte	0x04, 0x36
        /*0066*/ 	.short	(.L_25 - .L_24)
.L_24:
        /*0068*/ 	.word	0x00000008
.L_25:


//--------------------- .nv.info._Z15wake_gpu_kerneli --------------------------
	.section	.nv.info._Z15wake_gpu_kerneli,"",@"SHT_CUDA_INFO"
	.sectionflags	@""
	.align	4


	//----- nvinfo : EIATTR_CUDA_API_VERSION
	.align		4
        /*0000*/ 	.byte	0x04, 0x37
        /*0002*/ 	.short	(.L_27 - .L_26)
.L_26:
        /*0004*/ 	.word	0x00000082


	//----- nvinfo : EIATTR_KPARAM_INFO
	.align		4
.L_27:
        /*0008*/ 	.byte	0x04, 0x17
        /*000a*/ 	.short	(.L_29 - .L_28)
.L_28:
        /*000c*/ 	.word	0x00000000
        /*0010*/ 	.short	0x0000
        /*0012*/ 	.short	0x0000
        /*0014*/ 	.byte	0x00, 0xf0, 0x11, 0x00


	//----- nvinfo : EIATTR_SPARSE_MMA_MASK
	.align		4
.L_29:
        /*0018*/ 	.byte	0x03, 0x50
        /*001a*/ 	.short	0x0000


	//----- nvinfo : EIATTR_MAXREG_COUNT
	.align		4
        /*001c*/ 	.byte	0x03, 0x1b
        /*001e*/ 	.short	0x00ff


	//----- nvinfo : EIATTR_MERCURY_ISA_VERSION
	.align		4
        /*0020*/ 	.byte	0x03, 0x5f
        /*0022*/ 	.short	0x0101


	//----- nvinfo : EIATTR_VRC_CTA_INIT_COUNT
	.align		4
        /*0024*/ 	.byte	0x02, 0x4a
	.zero		1
	.zero		1


	//----- nvinfo : EIATTR_EXIT_INSTR_OFFSETS
	.align		4
        /*0028*/ 	.byte	0x04, 0x1c
        /*002a*/ 	.short	(.L_31 - .L_30)


	//   ....[0]....
.L_30:
        /*002c*/ 	.word	0x00000010


	//----- nvinfo : EIATTR_CBANK_PARAM_SIZE
	.align		4
.L_31:
        /*0030*/ 	.byte	0x03, 0x19
        /*0032*/ 	.short	0x0004


	//----- nvinfo : EIATTR_PARAM_CBANK
	.align		4
        /*0034*/ 	.byte	0x04, 0x0a
        /*0036*/ 	.short	(.L_33 - .L_32)
	.align		4
.L_32:
        /*0038*/ 	.word	index@(.nv.constant0._Z15wake_gpu_kerneli)
        /*003c*/ 	.short	0x0380
        /*003e*/ 	.short	0x0004


	//----- nvinfo : EIATTR_SW_WAR
	.align		4
.L_33:
        /*0040*/ 	.byte	0x04, 0x36
        /*0042*/ 	.short	(.L_35 - .L_34)
.L_34:
        /*0044*/ 	.word	0x00000008
.L_35:


//--------------------- .nv.callgraph             --------------------------
	.section	.nv.callgraph,"",@"SHT_CUDA_CALLGRAPH"
	.align	4
	.sectionentsize	8
	.align		4
        /*0000*/ 	.word	0x00000000
	.align		4
        /*0004*/ 	.word	0xffffffff
	.align		4
        /*0008*/ 	.word	0x00000000
	.align		4
        /*000c*/ 	.word	0xfffffffe
	.align		4
        /*0010*/ 	.word	0x00000000
	.align		4
        /*0014*/ 	.word	0xfffffffd
	.align		4
        /*0018*/ 	.word	0x00000000
	.align		4
        /*001c*/ 	.word	0xfffffffc


//--------------------- .text._Z9fw_kerneljjPi    --------------------------
	.section	.text._Z9fw_kerneljjPi,"ax",@progbits
	.align	128
        .global         _Z9fw_kerneljjPi
        .type           _Z9fw_kerneljjPi,@function
        .size           _Z9fw_kerneljjPi,(.L_x_2 - _Z9fw_kerneljjPi)
        .other          _Z9fw_kerneljjPi,@"STO_CUDA_ENTRY STV_DEFAULT"
_Z9fw_kerneljjPi:
.text._Z9fw_kerneljjPi:
[----:B------:R-:W-:Y:S01]  /*0000*/  LDC R1, c[0x0][0x37c] ;  /* 0x0000df00ff017b82 */ /* 0x000fe20000000800 */
[----:B------:R-:W0:Y:S01]  /*0010*/  S2R R0, SR_CTAID.Y ;  /* 0x0000000000007919 */ /* 0x000e220000002600 */
[----:B------:R-:W0:Y:S01]  /*0020*/  LDCU UR4, c[0x0][0x364] ;  /* 0x00006c80ff0477ac */ /* 0x000e220008000800 */
[----:B------:R-:W0:Y:S01]  /*0030*/  S2R R3, SR_TID.Y ;  /* 0x0000000000037919 */ /* 0x000e220000002200 */
[----:B------:R-:W1:Y:S01]  /*0040*/  LDCU UR5, c[0x0][0x360] ;  /* 0x00006c00ff0577ac */ /* 0x000e620008000800 */
[----:B------:R-:W1:Y:S01]  /*0050*/  S2R R2, SR_CTAID.X ;  /* 0x0000000000027919 */ /* 0x000e620000002500 */
[----:B------:R-:W2:Y:S01]  /*0060*/  LDCU UR6, c[0x0][0x384] ;  /* 0x00007080ff0677ac */ /* 0x000ea20008000800 */
[----:B------:R-:W1:Y:S01]  /*0070*/  S2R R5, SR_TID.X ;  /* 0x0000000000057919 */ /* 0x000e620000002100 */
[----:B0-----:R-:W-:Y:S02]  /*0080*/  IMAD R0, R0, UR4, R3 ;  /* 0x0000000400007c24 */ /* 0x001fe4000f8e0203 */
[----:B-1----:R-:W-:-:S05]  /*0090*/  IMAD R3, R2, UR5, R5 ;  /* 0x0000000502037c24 */ /* 0x002fca000f8e0205 */
[----:B------:R-:W-:-:S04]  /*00a0*/  VIMNMX.U32 R2, PT, PT, R0, R3, !PT ;  /* 0x0000000300027248 */ /* 0x000fc80007fe0000 */
[----:B--2---:R-:W-:-:S13]  /*00b0*/  ISETP.GE.U32.AND P0, PT, R2, UR6, PT ;  /* 0x0000000602007c0c */ /* 0x004fda000bf06070 */
[----:B------:R-:W-:Y:S05]  /*00c0*/  @P0 EXIT ;  /* 0x000000000000094d */ /* 0x000fea0003800000 */
[----:B------:R-:W0:Y:S01]  /*00d0*/  LDC R11, c[0x0][0x380] ;  /* 0x0000e000ff0b7b82 */ /* 0x000e220000000800 */
[----:B------:R-:W1:Y:S01]  /*00e0*/  LDCU.64 UR4, c[0x0][0x358] ;  /* 0x00006b00ff0477ac */ /* 0x000e620008000a00 */
[----:B------:R-:W-:-:S06]  /*00f0*/  IMAD R5, R0, UR6, R3 ;  /* 0x0000000600057c24 */ /* 0x000fcc000f8e0203 */
[----:B------:R-:W2:Y:S01]  /*0100*/  LDC.64 R6, c[0x0][0x388] ;  /* 0x0000e200ff067b82 */ /* 0x000ea20000000a00 */
[----:B0-----:R-:W-:Y:S02]  /*0110*/  IMAD R9, R0, UR6, R11 ;  /* 0x0000000600097c24 */ /* 0x001fe4000f8e020b */
[----:B------:R-:W-:Y:S02]  /*0120*/  IMAD R11, R11, UR6, R3 ;  /* 0x000000060b0b7c24 */ /* 0x000fe4000f8e0203 */
[----:B--2---:R-:W-:-:S04]  /*0130*/  IMAD.WIDE.U32 R2, R5, 0x4, R6 ;  /* 0x0000000405027825 */ /* 0x004fc800078e0006 */
[--C-:B------:R-:W-:Y:S01]  /*0140*/  IMAD.WIDE.U32 R4, R9, 0x4, R6.reuse ;  /* 0x0000000409047825 */ /* 0x100fe200078e0006 */
[----:B-1----:R-:W2:Y:S03]  /*0150*/  LDG.E R0, desc[UR4][R2.64] ;  /* 0x0000000402007981 */ /* 0x002ea6000c1e1900 */
[----:B------:R-:W-:Y:S02]  /*0160*/  IMAD.WIDE.U32 R6, R11, 0x4, R6 ;  /* 0x000000040b067825 */ /* 0x000fe400078e0006 */
[----:B------:R-:W2:Y:S04]  /*0170*/  LDG.E R5, desc[UR4][R4.64] ;  /* 0x0000000404057981 */ /* 0x000ea8000c1e1900 */
[----:B------:R-:W2:Y:S02]  /*0180*/  LDG.E R6, desc[UR4][R6.64] ;  /* 0x0000000406067981 */ /* 0x000ea4000c1e1900 */
[----:B--2---:R-:W-:-:S05]  /*0190*/  VIADDMNMX R9, R6, R5, R0, PT ;  /* 0x0000000506097246 */ /* 0x004fca0003800100 */
[----:B------:R-:W-:Y:S01]  /*01a0*/  STG.E desc[UR4][R2.64], R9 ;  /* 0x0000000902007986 */ /* 0x000fe2000c101904 */
[----:B------:R-:W-:Y:S05]  /*01b0*/  EXIT ;  /* 0x000000000000794d */ /* 0x000fea0003800000 */
.L_x_0:
[----:B------:R-:W-:-:S00]  /*01c0*/  BRA `(.L_x_0) ;  /* 0xfffffffc00fc7947 */ /* 0x000fc0000383ffff */
[----:B------:R-:W-:-:S00]  /*01d0*/  NOP ;  /* 0x0000000000007918 */ /* 0x000fc00000000000 */
        /* <DEDUP_REMOVED lines=10> */
.L_x_2:


//--------------------- .text._Z15wake_gpu_kerneli --------------------------
	.section	.text._Z15wake_gpu_kerneli,"ax",@progbits
	.align	128
        .global         _Z15wake_gpu_kerneli
        .type           _Z15wake_gpu_kerneli,@function
        .size           _Z15wake_gpu_kerneli,(.L_x_3 - _Z15wake_gpu_kerneli)
        .other          _Z15wake_gpu_kerneli,@"STO_CUDA_ENTRY STV_DEFAULT"
_Z15wake_gpu_kerneli:
.text._Z15wake_gpu_kerneli:
[----:B------:R-:W-:Y:S01]  /*0000*/  LDC R1, c[0x0][0x37c] ;  /* 0x0000df00ff017b82 */ /* 0x000fe20000000800 */
[----:B------:R-:W-:Y:S05]  /*0010*/  EXIT ;  /* 0x000000000000794d */ /* 0x000fea0003800000 */
.L_x_1:
        /* <DEDUP_REMOVED lines=14> */
.L_x_3:


//--------------------- .nv.shared.reserved.0     --------------------------
	.section	.nv.shared.reserved.0,"aw",@nobits
	.weak		__nv_reservedSMEM_offset_0_alias
	.size		__nv_reservedSMEM_offset_0_alias, 0, 64
	.other		__nv_reservedSMEM_offset_0_alias,@"STO_CUDA_RESERVED_SHARED STV_DEFAULT"
__nv_reservedSMEM_offset_0_alias:
	.zero		0
	.zero		64


//--------------------- .nv.constant0._Z9fw_kerneljjPi --------------------------
	.section	.nv.constant0._Z9fw_kerneljjPi,"a",@progbits
	.sectionflags	@""
	.align	4
.nv.constant0._Z9fw_kerneljjPi:
	.zero		912


//--------------------- .nv.constant0._Z15wake_gpu_kerneli --------------------------
	.section	.nv.constant0._Z15wake_gpu_kerneli,"a",@progbits
	.sectionflags	@""
	.align	4
.nv.constant0._Z15wake_gpu_kerneli:
	.zero		900


//--------------------- SYMBOLS --------------------------

	.type		.nv.reservedSmem.offset0,@object
	.size		.nv.reservedSmem.offset0,0x4
